//
// Generated by NVIDIA NVVM Compiler
//
// Compiler Build ID: CL-36424714
// Cuda compilation tools, release 13.0, V13.0.88
// Based on NVVM 20.0.0
//

.version 9.0
.target sm_100
.address_size 64

	// .globl	_Z13multMatrizGPUPiS_S_iii

.visible .entry _Z13multMatrizGPUPiS_S_iii(
	.param .u64 .ptr .align 1 _Z13multMatrizGPUPiS_S_iii_param_0,
	.param .u64 .ptr .align 1 _Z13multMatrizGPUPiS_S_iii_param_1,
	.param .u64 .ptr .align 1 _Z13multMatrizGPUPiS_S_iii_param_2,
	.param .u32 _Z13multMatrizGPUPiS_S_iii_param_3,
	.param .u32 _Z13multMatrizGPUPiS_S_iii_param_4,
	.param .u32 _Z13multMatrizGPUPiS_S_iii_param_5
)
{
	.reg .pred 	%p<10>;
	.reg .b32 	%r<105>;
	.reg .b64 	%rd<67>;

	ld.param.u64 	%rd14, [_Z13multMatrizGPUPiS_S_iii_param_0];
	ld.param.u64 	%rd15, [_Z13multMatrizGPUPiS_S_iii_param_1];
	ld.param.u32 	%r29, [_Z13multMatrizGPUPiS_S_iii_param_3];
	cvta.to.global.u64 	%rd1, %rd15;
	cvta.to.global.u64 	%rd2, %rd14;
	mov.u32 	%r31, %ctaid.y;
	mov.u32 	%r32, %ntid.y;
	mov.u32 	%r33, %tid.y;
	mad.lo.s32 	%r1, %r31, %r32, %r33;
	mov.u32 	%r34, %ctaid.x;
	mov.u32 	%r35, %ntid.x;
	mov.u32 	%r36, %tid.x;
	mad.lo.s32 	%r2, %r34, %r35, %r36;
	setp.lt.s32 	%p1, %r29, 1;
	mov.b32 	%r104, 0;
	@%p1 bra 	$L__BB0_12;
	mul.lo.s32 	%r3, %r29, %r1;
	and.b32  	%r4, %r29, 7;
	setp.lt.u32 	%p2, %r29, 8;
	mov.b32 	%r99, 0;
	mov.u32 	%r104, %r99;
	@%p2 bra 	$L__BB0_4;
	and.b32  	%r99, %r29, 2147483640;
	neg.s32 	%r93, %r99;
	mul.wide.u32 	%rd16, %r29, 4;
	add.s64 	%rd3, %rd1, %rd16;
	mul.wide.u32 	%rd17, %r29, 8;
	add.s64 	%rd4, %rd1, %rd17;
	mul.wide.u32 	%rd18, %r29, 12;
	add.s64 	%rd5, %rd1, %rd18;
	mul.wide.u32 	%rd19, %r29, 16;
	add.s64 	%rd6, %rd1, %rd19;
	mul.wide.u32 	%rd20, %r29, 20;
	add.s64 	%rd7, %rd1, %rd20;
	mul.wide.u32 	%rd21, %r29, 24;
	add.s64 	%rd8, %rd1, %rd21;
	mul.wide.u32 	%rd22, %r29, 28;
	add.s64 	%rd9, %rd1, %rd22;
	mul.wide.u32 	%rd23, %r3, 4;
	add.s64 	%rd24, %rd23, %rd2;
	add.s64 	%rd66, %rd24, 16;
	mov.b32 	%r104, 0;
	mov.u32 	%r92, %r2;
$L__BB0_3:
	.pragma "nounroll";
	mul.wide.s32 	%rd25, %r92, 4;
	add.s64 	%rd26, %rd3, %rd25;
	add.s64 	%rd27, %rd4, %rd25;
	add.s64 	%rd28, %rd5, %rd25;
	add.s64 	%rd29, %rd6, %rd25;
	add.s64 	%rd30, %rd7, %rd25;
	add.s64 	%rd31, %rd8, %rd25;
	add.s64 	%rd32, %rd9, %rd25;
	add.s64 	%rd33, %rd1, %rd25;
	ld.global.u32 	%r40, [%rd66+-16];
	ld.global.u32 	%r41, [%rd33];
	mad.lo.s32 	%r42, %r41, %r40, %r104;
	ld.global.u32 	%r43, [%rd66+-12];
	ld.global.u32 	%r44, [%rd26];
	mad.lo.s32 	%r45, %r44, %r43, %r42;
	ld.global.u32 	%r46, [%rd66+-8];
	ld.global.u32 	%r47, [%rd27];
	mad.lo.s32 	%r48, %r47, %r46, %r45;
	ld.global.u32 	%r49, [%rd66+-4];
	ld.global.u32 	%r50, [%rd28];
	mad.lo.s32 	%r51, %r50, %r49, %r48;
	ld.global.u32 	%r52, [%rd66];
	ld.global.u32 	%r53, [%rd29];
	mad.lo.s32 	%r54, %r53, %r52, %r51;
	ld.global.u32 	%r55, [%rd66+4];
	ld.global.u32 	%r56, [%rd30];
	mad.lo.s32 	%r57, %r56, %r55, %r54;
	ld.global.u32 	%r58, [%rd66+8];
	ld.global.u32 	%r59, [%rd31];
	mad.lo.s32 	%r60, %r59, %r58, %r57;
	ld.global.u32 	%r61, [%rd66+12];
	ld.global.u32 	%r62, [%rd32];
	mad.lo.s32 	%r104, %r62, %r61, %r60;
	add.s32 	%r93, %r93, 8;
	shl.b32 	%r63, %r29, 3;
	add.s32 	%r92, %r92, %r63;
	add.s64 	%rd66, %rd66, 32;
	setp.ne.s32 	%p3, %r93, 0;
	@%p3 bra 	$L__BB0_3;
$L__BB0_4:
	setp.eq.s32 	%p4, %r4, 0;
	@%p4 bra 	$L__BB0_12;
	and.b32  	%r16, %r29, 3;
	setp.lt.u32 	%p5, %r4, 4;
	@%p5 bra 	$L__BB0_7;
	add.s32 	%r65, %r99, %r3;
	mul.wide.u32 	%rd34, %r65, 4;
	add.s64 	%rd35, %rd2, %rd34;
	ld.global.u32 	%r66, [%rd35];
	mad.lo.s32 	%r67, %r99, %r29, %r2;
	mul.wide.s32 	%rd36, %r67, 4;
	add.s64 	%rd37, %rd1, %rd36;
	ld.global.u32 	%r68, [%rd37];
	mad.lo.s32 	%r69, %r68, %r66, %r104;
	cvt.u64.u32 	%rd38, %r3;
	cvt.u64.u32 	%rd39, %r99;
	add.s64 	%rd40, %rd39, %rd38;
	shl.b64 	%rd41, %rd40, 2;
	add.s64 	%rd42, %rd2, %rd41;
	ld.global.u32 	%r70, [%rd42+4];
	mul.wide.u32 	%rd43, %r29, 4;
	add.s64 	%rd44, %rd37, %rd43;
	ld.global.u32 	%r71, [%rd44];
	mad.lo.s32 	%r72, %r71, %r70, %r69;
	ld.global.u32 	%r73, [%rd42+8];
	add.s64 	%rd45, %rd44, %rd43;
	ld.global.u32 	%r74, [%rd45];
	mad.lo.s32 	%r75, %r74, %r73, %r72;
	ld.global.u32 	%r76, [%rd42+12];
	add.s64 	%rd46, %rd45, %rd43;
	ld.global.u32 	%r77, [%rd46];
	mad.lo.s32 	%r104, %r77, %r76, %r75;
	add.s32 	%r99, %r99, 4;
$L__BB0_7:
	setp.eq.s32 	%p6, %r16, 0;
	@%p6 bra 	$L__BB0_12;
	setp.eq.s32 	%p7, %r16, 1;
	@%p7 bra 	$L__BB0_10;
	add.s32 	%r79, %r99, %r3;
	mul.wide.u32 	%rd47, %r79, 4;
	add.s64 	%rd48, %rd2, %rd47;
	ld.global.u32 	%r80, [%rd48];
	mad.lo.s32 	%r81, %r99, %r29, %r2;
	mul.wide.s32 	%rd49, %r81, 4;
	add.s64 	%rd50, %rd1, %rd49;
	ld.global.u32 	%r82, [%rd50];
	mad.lo.s32 	%r83, %r82, %r80, %r104;
	cvt.u64.u32 	%rd51, %r3;
	cvt.u64.u32 	%rd52, %r99;
	add.s64 	%rd53, %rd52, %rd51;
	shl.b64 	%rd54, %rd53, 2;
	add.s64 	%rd55, %rd2, %rd54;
	ld.global.u32 	%r84, [%rd55+4];
	mul.wide.u32 	%rd56, %r29, 4;
	add.s64 	%rd57, %rd50, %rd56;
	ld.global.u32 	%r85, [%rd57];
	mad.lo.s32 	%r104, %r85, %r84, %r83;
	add.s32 	%r99, %r99, 2;
$L__BB0_10:
	and.b32  	%r86, %r29, 1;
	setp.eq.b32 	%p8, %r86, 1;
	not.pred 	%p9, %p8;
	@%p9 bra 	$L__BB0_12;
	add.s32 	%r87, %r99, %r3;
	mul.wide.u32 	%rd58, %r87, 4;
	add.s64 	%rd59, %rd2, %rd58;
	ld.global.u32 	%r88, [%rd59];
	mad.lo.s32 	%r89, %r99, %r29, %r2;
	mul.wide.s32 	%rd60, %r89, 4;
	add.s64 	%rd61, %rd1, %rd60;
	ld.global.u32 	%r90, [%rd61];
	mad.lo.s32 	%r104, %r90, %r88, %r104;
$L__BB0_12:
	ld.param.u64 	%rd65, [_Z13multMatrizGPUPiS_S_iii_param_2];
	cvta.to.global.u64 	%rd62, %rd65;
	mad.lo.s32 	%r91, %r29, %r1, %r2;
	mul.wide.s32 	%rd63, %r91, 4;
	add.s64 	%rd64, %rd62, %rd63;
	st.global.u32 	[%rd64], %r104;
	ret;

}


// ===== COMPILED SASS (sm_100) =====

	.target	sm_100

	.elftype	@"ET_EXEC"


//--------------------- .note.nv.tkinfo           --------------------------
	.section	.note.nv.tkinfo,"",@"SHT_NOTE"
	.sectionflags	@"SHF_NOTE_NV_TKINFO"
	.tkinfo
        /*0018*/ 	.word	0x00000002
        /*0030*/ 	.string	""
        /*0030*/ 	.string	"ptxas"
        /*0030*/ 	.string	"Cuda compilation tools, release 13.0, V13.0.88"
        /*0030*/ 	.string	"Build cuda_13.0.r13.0/compiler.36424714_0"
        /*0030*/ 	.string	"-arch sm_100 -m 64 "



//--------------------- .note.nv.cuinfo           --------------------------
	.section	.note.nv.cuinfo,"",@"SHT_NOTE"
	.sectionflags	@"SHF_NOTE_NV_CUINFO"
        /*0018*/ 	.short	0x0002
        /*001a*/ 	.short	0x0064
        /*001c*/ 	.short	0x0082
	.zero		2


//--------------------- .nv.info                  --------------------------
	.section	.nv.info,"",@"SHT_CUDA_INFO"
	.align	4


	//----- nvinfo : EIATTR_REGCOUNT
	.align		4
        /*0000*/ 	.byte	0x04, 0x2f
        /*0002*/ 	.short	(.L_1 - .L_0)
	.align		4
.L_0:
        /*0004*/ 	.word	index@(_Z13multMatrizGPUPiS_S_iii)
        /*0008*/ 	.word	0x0000001e


	//----- nvinfo : EIATTR_FRAME_SIZE
	.align		4
.L_1:
        /*000c*/ 	.byte	0x04, 0x11
        /*000e*/ 	.short	(.L_3 - .L_2)
	.align		4
.L_2:
        /*0010*/ 	.word	index@(_Z13multMatrizGPUPiS_S_iii)
        /*0014*/ 	.word	0x00000000


	//----- nvinfo : EIATTR_MIN_STACK_SIZE
	.align		4
.L_3:
        /*0018*/ 	.byte	0x04, 0x12
        /*001a*/ 	.short	(.L_5 - .L_4)
	.align		4
.L_4:
        /*001c*/ 	.word	index@(_Z13multMatrizGPUPiS_S_iii)
        /*0020*/ 	.word	0x00000000
.L_5:


//--------------------- .nv.compat                --------------------------
	.section	.nv.compat,"",@"SHT_CUDA_COMPAT_INFO"
	.align	4
        /*0000*/ 	.byte	0x02, 0x09, 0x00, 0x00, 0x02, 0x02, 0x01, 0x00, 0x02, 0x05, 0x05, 0x00, 0x03, 0x07, 0x01, 0x01
        /*0010*/ 	.byte	0x02, 0x03, 0x00, 0x00, 0x02, 0x06, 0x01, 0x00, 0x04, 0x0b, 0x08, 0x00, 0x09, 0x00, 0x00, 0x00
        /*0020*/ 	.byte	0x00, 0x00, 0x00, 0x00


//--------------------- .nv.info._Z13multMatrizGPUPiS_S_iii --------------------------
	.section	.nv.info._Z13multMatrizGPUPiS_S_iii,"",@"SHT_CUDA_INFO"
	.sectionflags	@""
	.align	4


	//----- nvinfo : EIATTR_CUDA_API_VERSION
	.align		4
        /*0000*/ 	.byte	0x04, 0x37
        /*0002*/ 	.short	(.L_7 - .L_6)
.L_6:
        /*0004*/ 	.word	0x00000082


	//----- nvinfo : EIATTR_KPARAM_INFO
	.align		4
.L_7:
        /*0008*/ 	.byte	0x04, 0x17
        /*000a*/ 	.short	(.L_9 - .L_8)
.L_8:
        /*000c*/ 	.word	0x00000000
        /*0010*/ 	.short	0x0005
        /*0012*/ 	.short	0x0020
        /*0014*/ 	.byte	0x00, 0xf0, 0x11, 0x00


	//----- nvinfo : EIATTR_KPARAM_INFO
	.align		4
.L_9:
        /*0018*/ 	.byte	0x04, 0x17
        /*001a*/ 	.short	(.L_11 - .L_10)
.L_10:
        /*001c*/ 	.word	0x00000000
        /*0020*/ 	.short	0x0004
        /*0022*/ 	.short	0x001c
        /*0024*/ 	.byte	0x00, 0xf0, 0x11, 0x00


	//----- nvinfo : EIATTR_KPARAM_INFO
	.align		4
.L_11:
        /*0028*/ 	.byte	0x04, 0x17
        /*002a*/ 	.short	(.L_13 - .L_12)
.L_12:
        /*002c*/ 	.word	0x00000000
        /*0030*/ 	.short	0x0003
        /*0032*/ 	.short	0x0018
        /*0034*/ 	.byte	0x00, 0xf0, 0x11, 0x00


	//----- nvinfo : EIATTR_KPARAM_INFO
	.align		4
.L_13:
        /*0038*/ 	.byte	0x04, 0x17
        /*003a*/ 	.short	(.L_15 - .L_14)
.L_14:
        /*003c*/ 	.word	0x00000000
        /*0040*/ 	.short	0x0002
        /*0042*/ 	.short	0x0010
        /*0044*/ 	.byte	0x00, 0xf5, 0x21, 0x00


	//----- nvinfo : EIATTR_KPARAM_INFO
	.align		4
.L_15:
        /*0048*/ 	.byte	0x04, 0x17
        /*004a*/ 	.short	(.L_17 - .L_16)
.L_16:
        /*004c*/ 	.word	0x00000000
        /*0050*/ 	.short	0x0001
        /*0052*/ 	.short	0x0008
        /*0054*/ 	.byte	0x00, 0xf5, 0x21, 0x00


	//----- nvinfo : EIATTR_KPARAM_INFO
	.align		4
.L_17:
        /*0058*/ 	.byte	0x04, 0x17
        /*005a*/ 	.short	(.L_19 - .L_18)
.L_18:
        /*005c*/ 	.word	0x00000000
        /*0060*/ 	.short	0x0000
        /*0062*/ 	.short	0x0000
        /*0064*/ 	.byte	0x00, 0xf5, 0x21, 0x00


	//----- nvinfo : EIATTR_SPARSE_MMA_MASK
	.align		4
.L_19:
        /*0068*/ 	.byte	0x03, 0x50
        /*006a*/ 	.short	0x0000


	//----- nvinfo : EIATTR_MAXREG_COUNT
	.align		4
        /*006c*/ 	.byte	0x03, 0x1b
        /*006e*/ 	.short	0x00ff


	//----- nvinfo : EIATTR_MERCURY_ISA_VERSION
	.align		4
        /*0070*/ 	.byte	0x03, 0x5f
        /*0072*/ 	.short	0x0101


	//----- nvinfo : EIATTR_VRC_CTA_INIT_COUNT
	.align		4
        /*0074*/ 	.byte	0x02, 0x4a
	.zero		1
	.zero		1


	//----- nvinfo : EIATTR_EXIT_INSTR_OFFSETS
	.align		4
        /*0078*/ 	.byte	0x04, 0x1c
        /*007a*/ 	.short	(.L_21 - .L_20)


	//   ....[0]....
.L_20:
        /*007c*/ 	.word	0x00000ab0


	//----- nvinfo : EIATTR_CBANK_PARAM_SIZE
	.align		4
.L_21:
        /*0080*/ 	.byte	0x03, 0x19
        /*0082*/ 	.short	0x0024


	//----- nvinfo : EIATTR_PARAM_CBANK
	.align		4
        /*0084*/ 	.byte	0x04, 0x0a
        /*0086*/ 	.short	(.L_23 - .L_22)
	.align		4
.L_22:
        /*0088*/ 	.word	index@(.nv.constant0._Z13multMatrizGPUPiS_S_iii)
        /*008c*/ 	.short	0x0380
        /*008e*/ 	.short	0x0024


	//----- nvinfo : EIATTR_SW_WAR
	.align		4
.L_23:
        /*0090*/ 	.byte	0x04, 0x36
        /*0092*/ 	.short	(.L_25 - .L_24)
.L_24:
        /*0094*/ 	.word	0x00000008
.L_25:


//--------------------- .nv.callgraph             --------------------------
	.section	.nv.callgraph,"",@"SHT_CUDA_CALLGRAPH"
	.align	4
	.sectionentsize	8
	.align		4
        /*0000*/ 	.word	0x00000000
	.align		4
        /*0004*/ 	.word	0xffffffff
	.align		4
        /*0008*/ 	.word	0x00000000
	.align		4
        /*000c*/ 	.word	0xfffffffe
	.align		4
        /*0010*/ 	.word	0x00000000
	.align		4
        /*0014*/ 	.word	0xfffffffd
	.align		4
        /*0018*/ 	.word	0x00000000
	.align		4
        /*001c*/ 	.word	0xfffffffc


//--------------------- .text._Z13multMatrizGPUPiS_S_iii --------------------------
	.section	.text._Z13multMatrizGPUPiS_S_iii,"ax",@progbits
	.align	128
        .global         _Z13multMatrizGPUPiS_S_iii
        .type           _Z13multMatrizGPUPiS_S_iii,@function
        .size           _Z13multMatrizGPUPiS_S_iii,(.L_x_5 - _Z13multMatrizGPUPiS_S_iii)
        .other          _Z13multMatrizGPUPiS_S_iii,@"STO_CUDA_ENTRY STV_DEFAULT"
_Z13multMatrizGPUPiS_S_iii:
.text._Z13multMatrizGPUPiS_S_iii:
[----:B------:R-:W-:Y:S01]  /*0000*/  LDC R1, c[0x0][0x37c] ;  /* 0x0000df00ff017b82 */ /* 0x000fe20000000800 */
[----:B------:R-:W0:Y:S01]  /*0010*/  S2R R3, SR_TID.Y ;  /* 0x0000000000037919 */ /* 0x000e220000002200 */
[----:B------:R-:W1:Y:S06]  /*0020*/  LDCU UR18, c[0x0][0x398] ;  /* 0x00007300ff1277ac */ /* 0x000e6c0008000800 */
[----:B------:R-:W0:Y:S01]  /*0030*/  LDC R0, c[0x0][0x364] ;  /* 0x0000d900ff007b82 */ /* 0x000e220000000800 */
[----:B------:R-:W-:Y:S01]  /*0040*/  HFMA2 R12, -RZ, RZ, 0, 0 ;  /* 0x00000000ff0c7431 */ /* 0x000fe200000001ff */
[----:B------:R-:W2:Y:S01]  /*0050*/  S2R R2, SR_TID.X ;  /* 0x0000000000027919 */ /* 0x000ea20000002100 */
[----:B------:R-:W3:Y:S05]  /*0060*/  LDCU.64 UR16, c[0x0][0x358] ;  /* 0x00006b00ff1077ac */ /* 0x000eea0008000a00 */
[----:B------:R-:W0:Y:S08]  /*0070*/  S2UR UR4, SR_CTAID.Y ;  /* 0x00000000000479c3 */ /* 0x000e300000002600 */
[----:B------:R-:W2:Y:S01]  /*0080*/  S2UR UR5, SR_CTAID.X ;  /* 0x00000000000579c3 */ /* 0x000ea20000002500 */
[----:B-1----:R-:W-:-:S07]  /*0090*/  UISETP.GE.AND UP0, UPT, UR18, 0x1, UPT ;  /* 0x000000011200788c */ /* 0x002fce000bf06270 */
[----:B------:R-:W2:Y:S01]  /*00a0*/  LDC R13, c[0x0][0x360] ;  /* 0x0000d800ff0d7b82 */ /* 0x000ea20000000800 */
[----:B0-----:R-:W-:Y:S02]  /*00b0*/  IMAD R0, R0, UR4, R3 ;  /* 0x0000000400007c24 */ /* 0x001fe4000f8e0203 */
[----:B--2---:R-:W-:Y:S01]  /*00c0*/  IMAD R13, R13, UR5, R2 ;  /* 0x000000050d0d7c24 */ /* 0x004fe2000f8e0202 */
[----:B---3--:R-:W-:Y:S06]  /*00d0*/  BRA.U !UP0, `(.L_x_0) ;  /* 0x0000000908647547 */ /* 0x008fec000b800000 */
[----:B------:R-:W-:Y:S02]  /*00e0*/  UISETP.GE.U32.AND UP1, UPT, UR18, 0x8, UPT ;  /* 0x000000081200788c */ /* 0x000fe4000bf26070 */
[----:B------:R-:W-:Y:S01]  /*00f0*/  IMAD R5, R0, UR18, RZ ;  /* 0x0000001200057c24 */ /* 0x000fe2000f8e02ff */
[----:B------:R-:W-:Y:S01]  /*0100*/  ULOP3.LUT UR19, UR18, 0x7, URZ, 0xc0, !UPT ;  /* 0x0000000712137892 */ /* 0x000fe2000f8ec0ff */
[----:B------:R-:W-:Y:S01]  /*0110*/  MOV R12, RZ ;  /* 0x000000ff000c7202 */ /* 0x000fe20000000f00 */
[----:B------:R-:W-:Y:S02]  /*0120*/  UMOV UR4, URZ ;  /* 0x000000ff00047c82 */ /* 0x000fe40008000000 */
[----:B------:R-:W-:Y:S02]  /*0130*/  UISETP.NE.AND UP0, UPT, UR19, URZ, UPT ;  /* 0x000000ff1300728c */ /* 0x000fe4000bf05270 */
[----:B------:R-:W-:Y:S09]  /*0140*/  BRA.U !UP1, `(.L_x_1) ;  /* 0x0000000509087547 */ /* 0x000ff2000b800000 */
[----:B------:R-:W0:Y:S01]  /*0150*/  LDCU.128 UR20, c[0x0][0x380] ;  /* 0x00007000ff1477ac */ /* 0x000e220008000c00 */
[----:B------:R-:W-:Y:S02]  /*0160*/  MOV R12, RZ ;  /* 0x000000ff000c7202 */ /* 0x000fe40000000f00 */
[----:B------:R-:W-:Y:S01]  /*0170*/  MOV R14, R13 ;  /* 0x0000000d000e7202 */ /* 0x000fe20000000f00 */
[----:B------:R-:W-:-:S04]  /*0180*/  ULOP3.LUT UR4, UR18, 0x7ffffff8, URZ, 0xc0, !UPT ;  /* 0x7ffffff812047892 */ /* 0x000fc8000f8ec0ff */
[----:B------:R-:W-:Y:S01]  /*0190*/  UIADD3 UR5, UPT, UPT, -UR4, URZ, URZ ;  /* 0x000000ff04057290 */ /* 0x000fe2000fffe1ff */
[----:B0-----:R-:W-:Y:S01]  /*01a0*/  MOV R2, UR20 ;  /* 0x0000001400027c02 */ /* 0x001fe20008000f00 */
[----:B------:R-:W-:Y:S01]  /*01b0*/  UIMAD.WIDE.U32 UR6, UR18, 0xc, UR22 ;  /* 0x0000000c120678a5 */ /* 0x000fe2000f8e0016 */
[----:B------:R-:W-:Y:S01]  /*01c0*/  MOV R3, UR21 ;  /* 0x0000001500037c02 */ /* 0x000fe20008000f00 */
[----:B------:R-:W-:Y:S02]  /*01d0*/  UIMAD.WIDE.U32 UR8, UR18, 0x10, UR22 ;  /* 0x00000010120878a5 */ /* 0x000fe4000f8e0016 */
[----:B------:R-:W-:Y:S01]  /*01e0*/  UIMAD.WIDE.U32 UR10, UR18, 0x14, UR22 ;  /* 0x00000014120a78a5 */ /* 0x000fe2000f8e0016 */
[----:B------:R-:W-:Y:S01]  /*01f0*/  IMAD.WIDE.U32 R2, R5, 0x4, R2 ;  /* 0x0000000405027825 */ /* 0x000fe200078e0002 */
[----:B------:R-:W-:Y:S02]  /*0200*/  UIMAD.WIDE.U32 UR12, UR18, 0x18, UR22 ;  /* 0x00000018120c78a5 */ /* 0x000fe4000f8e0016 */
[----:B------:R-:W-:Y:S01]  /*0210*/  UIMAD.WIDE.U32 UR14, UR18, 0x1c, UR22 ;  /* 0x0000001c120e78a5 */ /* 0x000fe2000f8e0016 */
[----:B------:R-:W-:-:S04]  /*0220*/  IADD3 R2, P0, PT, R2, 0x10, RZ ;  /* 0x0000001002027810 */ /* 0x000fc80007f1e0ff */
[----:B------:R-:W-:-:S09]  /*0230*/  IADD3.X R3, PT, PT, RZ, R3, RZ, P0, !PT ;  /* 0x00000003ff037210 */ /* 0x000fd200007fe4ff */
.L_x_2:
[----:B------:R-:W-:Y:S01]  /*0240*/  HFMA2 R23, -RZ, RZ, 0, 2.384185791015625e-07 ;  /* 0x00000004ff177431 */ /* 0x000fe200000001ff */
[----:B------:R-:W-:Y:S01]  /*0250*/  UIMAD.WIDE.U32 UR24, UR18, 0x4, UR22 ;  /* 0x00000004121878a5 */ /* 0x000fe2000f8e0016 */
[----:B------:R-:W2:Y:S01]  /*0260*/  LDG.E R21, desc[UR16][R2.64+-0x10] ;  /* 0xfffff01002157981 */ /* 0x000ea2000c1e1900 */
[----:B------:R-:W-:Y:S01]  /*0270*/  UIMAD.WIDE.U32 UR20, UR18, 0x8, UR22 ;  /* 0x00000008121478a5 */ /* 0x000fe2000f8e0016 */
[----:B------:R-:W-:Y:S02]  /*0280*/  IMAD.MOV.U32 R11, RZ, RZ, 0x4 ;  /* 0x00000004ff0b7424 */ /* 0x000fe400078e00ff */
[----:B------:R-:W-:Y:S01]  /*0290*/  HFMA2 R7, -RZ, RZ, 0, 2.384185791015625e-07 ;  /* 0x00000004ff077431 */ /* 0x000fe200000001ff */
[----:B------:R-:W3:Y:S01]  /*02a0*/  LDG.E R19, desc[UR16][R2.64+-0xc] ;  /* 0xfffff41002137981 */ /* 0x000ee2000c1e1900 */
[----:B------:R-:W-:Y:S02]  /*02b0*/  MOV R8, UR24 ;  /* 0x0000001800087c02 */ /* 0x000fe40008000f00 */
[----:B------:R-:W-:Y:S01]  /*02c0*/  MOV R9, UR25 ;  /* 0x0000001900097c02 */ /* 0x000fe20008000f00 */
[C---:B------:R-:W-:Y:S01]  /*02d0*/  IMAD.WIDE R22, R14.reuse, R23, UR22 ;  /* 0x000000160e167e25 */ /* 0x040fe2000f8e0217 */
[----:B------:R-:W-:Y:S01]  /*02e0*/  MOV R24, UR20 ;  /* 0x0000001400187c02 */ /* 0x000fe20008000f00 */
[----:B------:R-:W4:Y:S01]  /*02f0*/  LDG.E R17, desc[UR16][R2.64+-0x8] ;  /* 0xfffff81002117981 */ /* 0x000f22000c1e1900 */
[----:B------:R-:W-:Y:S01]  /*0300*/  MOV R25, UR21 ;  /* 0x0000001500197c02 */ /* 0x000fe20008000f00 */
[----:B------:R-:W-:-:S02]  /*0310*/  IMAD.WIDE R8, R14, 0x4, R8 ;  /* 0x000000040e087825 */ /* 0x000fc400078e0208 */
[----:B------:R-:W2:Y:S02]  /*0320*/  LDG.E R22, desc[UR16][R22.64] ;  /* 0x0000001016167981 */ /* 0x000ea4000c1e1900 */
[C---:B------:R-:W-:Y:S01]  /*0330*/  IMAD.WIDE R24, R14.reuse, 0x4, R24 ;  /* 0x000000040e187825 */ /* 0x040fe200078e0218 */
[----:B------:R-:W-:Y:S01]  /*0340*/  MOV R5, 0x4 ;  /* 0x0000000400057802 */ /* 0x000fe20000000f00 */
[----:B------:R0:W3:Y:S02]  /*0350*/  LDG.E R20, desc[UR16][R8.64] ;  /* 0x0000001008147981 */ /* 0x0000e4000c1e1900 */
[C---:B------:R-:W-:Y:S02]  /*0360*/  IMAD.WIDE R10, R14.reuse, R11, UR6 ;  /* 0x000000060e0a7e25 */ /* 0x040fe4000f8e020b */
[----:B------:R-:W4:Y:S02]  /*0370*/  LDG.E R18, desc[UR16][R24.64] ;  /* 0x0000001018127981 */ /* 0x000f24000c1e1900 */
[----:B------:R-:W-:-:S04]  /*0380*/  IMAD.WIDE R4, R14, R5, UR8 ;  /* 0x000000080e047e25 */ /* 0x000fc8000f8e0205 */
[----:B------:R-:W-:Y:S01]  /*0390*/  HFMA2 R27, -RZ, RZ, 0, 2.384185791015625e-07 ;  /* 0x00000004ff1b7431 */ /* 0x000fe200000001ff */
[----:B------:R1:W5:Y:S01]  /*03a0*/  LDG.E R16, desc[UR16][R10.64] ;  /* 0x000000100a107981 */ /* 0x000362000c1e1900 */
[----:B0-----:R-:W-:-:S03]  /*03b0*/  MOV R9, 0x4 ;  /* 0x0000000400097802 */ /* 0x001fc60000000f00 */
[----:B------:R-:W5:Y:S01]  /*03c0*/  LDG.E R15, desc[UR16][R2.64+-0x4] ;  /* 0xfffffc10020f7981 */ /* 0x000f62000c1e1900 */
[----:B------:R-:W-:-:S03]  /*03d0*/  IMAD.WIDE R6, R14, R7, UR10 ;  /* 0x0000000a0e067e25 */ /* 0x000fc6000f8e0207 */
[----:B------:R0:W5:Y:S01]  /*03e0*/  LDG.E R4, desc[UR16][R4.64] ;  /* 0x0000001004047981 */ /* 0x000162000c1e1900 */
[----:B------:R-:W-:-:S03]  /*03f0*/  IMAD.WIDE R8, R14, R9, UR12 ;  /* 0x0000000c0e087e25 */ /* 0x000fc6000f8e0209 */
[----:B------:R-:W5:Y:S01]  /*0400*/  LDG.E R23, desc[UR16][R2.64] ;  /* 0x0000001002177981 */ /* 0x000f62000c1e1900 */
[----:B-1----:R-:W-:-:S03]  /*0410*/  IMAD.WIDE R10, R14, R27, UR14 ;  /* 0x0000000e0e0a7e25 */ /* 0x002fc6000f8e021b */
[----:B------:R-:W5:Y:S04]  /*0420*/  LDG.E R7, desc[UR16][R6.64] ;  /* 0x0000001006077981 */ /* 0x000f68000c1e1900 */
[----:B------:R-:W5:Y:S04]  /*0430*/  LDG.E R24, desc[UR16][R2.64+0x4] ;  /* 0x0000041002187981 */ /* 0x000f68000c1e1900 */
[----:B------:R-:W5:Y:S04]  /*0440*/  LDG.E R8, desc[UR16][R8.64] ;  /* 0x0000001008087981 */ /* 0x000f68000c1e1900 */
[----:B------:R-:W5:Y:S04]  /*0450*/  LDG.E R25, desc[UR16][R2.64+0x8] ;  /* 0x0000081002197981 */ /* 0x000f68000c1e1900 */
[----:B------:R-:W5:Y:S04]  /*0460*/  LDG.E R10, desc[UR16][R10.64] ;  /* 0x000000100a0a7981 */ /* 0x000f68000c1e1900 */
[----:B------:R1:W5:Y:S01]  /*0470*/  LDG.E R27, desc[UR16][R2.64+0xc] ;  /* 0x00000c10021b7981 */ /* 0x000362000c1e1900 */
[----:B------:R-:W-:-:S04]  /*0480*/  UIADD3 UR5, UPT, UPT, UR5, 0x8, URZ ;  /* 0x0000000805057890 */ /* 0x000fc8000fffe0ff */
[----:B------:R-:W-:Y:S01]  /*0490*/  UISETP.NE.AND UP1, UPT, UR5, URZ, UPT ;  /* 0x000000ff0500728c */ /* 0x000fe2000bf25270 */
[----:B0-----:R-:W-:Y:S02]  /*04a0*/  MOV R5, UR18 ;  /* 0x0000001200057c02 */ /* 0x001fe40008000f00 */
[----:B-1----:R-:W-:Y:S02]  /*04b0*/  IADD3 R2, P0, PT, R2, 0x20, RZ ;  /* 0x0000002002027810 */ /* 0x002fe40007f1e0ff */
[----:B------:R-:W-:Y:S02]  /*04c0*/  LEA R14, R5, R14, 0x3 ;  /* 0x0000000e050e7211 */ /* 0x000fe400078e18ff */
[----:B------:R-:W-:Y:S01]  /*04d0*/  IADD3.X R3, PT, PT, RZ, R3, RZ, P0, !PT ;  /* 0x00000003ff037210 */ /* 0x000fe200007fe4ff */
[----:B--2---:R-:W-:-:S04]  /*04e0*/  IMAD R21, R21, R22, R12 ;  /* 0x0000001615157224 */ /* 0x004fc800078e020c */
[----:B---3--:R-:W-:-:S04]  /*04f0*/  IMAD R19, R19, R20, R21 ;  /* 0x0000001413137224 */ /* 0x008fc800078e0215 */
[----:B----4-:R-:W-:-:S04]  /*0500*/  IMAD R17, R17, R18, R19 ;  /* 0x0000001211117224 */ /* 0x010fc800078e0213 */
[----:B-----5:R-:W-:-:S04]  /*0510*/  IMAD R15, R15, R16, R17 ;  /* 0x000000100f0f7224 */ /* 0x020fc800078e0211 */
[----:B------:R-:W-:-:S04]  /*0520*/  IMAD R4, R23, R4, R15 ;  /* 0x0000000417047224 */ /* 0x000fc800078e020f */
[----:B------:R-:W-:-:S04]  /*0530*/  IMAD R4, R24, R7, R4 ;  /* 0x0000000718047224 */ /* 0x000fc800078e0204 */
[----:B------:R-:W-:-:S04]  /*0540*/  IMAD R4, R25, R8, R4 ;  /* 0x0000000819047224 */ /* 0x000fc800078e0204 */
[----:B------:R-:W-:Y:S01]  /*0550*/  IMAD R12, R27, R10, R4 ;  /* 0x0000000a1b0c7224 */ /* 0x000fe200078e0204 */
[----:B------:R-:W-:Y:S06]  /*0560*/  BRA.U UP1, `(.L_x_2) ;  /* 0xfffffffd01347547 */ /* 0x000fec000b83ffff */
.L_x_1:
[----:B------:R-:W-:Y:S05]  /*0570*/  BRA.U !UP0, `(.L_x_0) ;  /* 0x00000005083c7547 */ /* 0x000fea000b800000 */
[----:B------:R-:W-:Y:S01]  /*0580*/  UISETP.GE.U32.AND UP0, UPT, UR19, 0x4, UPT ;  /* 0x000000041300788c */ /* 0x000fe2000bf06070 */
[----:B------:R-:W-:Y:S01]  /*0590*/  IMAD R2, R0, UR18, RZ ;  /* 0x0000001200027c24 */ /* 0x000fe2000f8e02ff */
[----:B------:R-:W-:-:S04]  /*05a0*/  ULOP3.LUT UR5, UR18, 0x3, URZ, 0xc0, !UPT ;  /* 0x0000000312057892 */ /* 0x000fc8000f8ec0ff */
[----:B------:R-:W-:-:S03]  /*05b0*/  UISETP.NE.AND UP1, UPT, UR5, URZ, UPT ;  /* 0x000000ff0500728c */ /* 0x000fc6000bf25270 */
[----:B------:R-:W-:Y:S08]  /*05c0*/  BRA.U !UP0, `(.L_x_3) ;  /* 0x00000001087c7547 */ /* 0x000ff0000b800000 */
[----:B------:R-:W0:Y:S01]  /*05d0*/  LDC.64 R6, c[0x0][0x388] ;  /* 0x0000e200ff067b82 */ /* 0x000e220000000a00 */
[----:B------:R-:W1:Y:S01]  /*05e0*/  LDCU.64 UR6, c[0x0][0x380] ;  /* 0x00007000ff0677ac */ /* 0x000e620008000a00 */
[----:B------:R-:W-:Y:S01]  /*05f0*/  MOV R4, UR4 ;  /* 0x0000000400047c02 */ /* 0x000fe20008000f00 */
[C---:B------:R-:W-:Y:S01]  /*0600*/  VIADD R3, R2.reuse, UR4 ;  /* 0x0000000402037c36 */ /* 0x040fe20008000000 */
[----:B------:R-:W-:Y:S02]  /*0610*/  MOV R11, UR18 ;  /* 0x00000012000b7c02 */ /* 0x000fe40008000f00 */
[----:B------:R-:W-:Y:S01]  /*0620*/  IADD3 R14, P0, PT, R2, UR4, RZ ;  /* 0x00000004020e7c10 */ /* 0x000fe2000ff1e0ff */
[----:B------:R-:W-:Y:S01]  /*0630*/  IMAD R5, R4, UR18, R13 ;  /* 0x0000001204057c24 */ /* 0x000fe2000f8e020d */
[----:B------:R-:W2:Y:S01]  /*0640*/  LDC.64 R8, c[0x0][0x380] ;  /* 0x0000e000ff087b82 */ /* 0x000ea20000000a00 */
[----:B------:R-:W-:Y:S02]  /*0650*/  MOV R15, UR18 ;  /* 0x00000012000f7c02 */ /* 0x000fe40008000f00 */
[----:B------:R-:W-:Y:S01]  /*0660*/  MOV R17, UR18 ;  /* 0x0000001200117c02 */ /* 0x000fe20008000f00 */
[----:B0-----:R-:W-:-:S04]  /*0670*/  IMAD.WIDE R6, R5, 0x4, R6 ;  /* 0x0000000405067825 */ /* 0x001fc800078e0206 */
[----:B------:R-:W-:Y:S02]  /*0680*/  IMAD.WIDE.U32 R10, R11, 0x4, R6 ;  /* 0x000000040b0a7825 */ /* 0x000fe400078e0006 */
[----:B------:R-:W3:Y:S02]  /*0690*/  LDG.E R6, desc[UR16][R6.64] ;  /* 0x0000001006067981 */ /* 0x000ee4000c1e1900 */
[----:B--2---:R-:W-:Y:S01]  /*06a0*/  IMAD.WIDE.U32 R8, R3, 0x4, R8 ;  /* 0x0000000403087825 */ /* 0x004fe200078e0008 */
[----:B------:R-:W-:Y:S02]  /*06b0*/  IADD3.X R3, PT, PT, RZ, RZ, RZ, P0, !PT ;  /* 0x000000ffff037210 */ /* 0x000fe400007fe4ff */
[----:B-1----:R-:W-:-:S03]  /*06c0*/  LEA R4, P0, R14, UR6, 0x2 ;  /* 0x000000060e047c11 */ /* 0x002fc6000f8010ff */
[----:B------:R-:W3:Y:S01]  /*06d0*/  LDG.E R9, desc[UR16][R8.64] ;  /* 0x0000001008097981 */ /* 0x000ee2000c1e1900 */
[----:B------:R-:W-:Y:S01]  /*06e0*/  LEA.HI.X R5, R14, UR7, R3, 0x2, P0 ;  /* 0x000000070e057c11 */ /* 0x000fe200080f1403 */
[----:B------:R-:W-:Y:S02]  /*06f0*/  IMAD.WIDE.U32 R14, R15, 0x4, R10 ;  /* 0x000000040f0e7825 */ /* 0x000fe400078e000a */
[----:B------:R-:W2:Y:S04]  /*0700*/  LDG.E R3, desc[UR16][R10.64] ;  /* 0x000000100a037981 */ /* 0x000ea8000c1e1900 */
[----:B------:R-:W2:Y:S01]  /*0710*/  LDG.E R18, desc[UR16][R4.64+0x4] ;  /* 0x0000041004127981 */ /* 0x000ea2000c1e1900 */
[----:B------:R-:W-:-:S03]  /*0720*/  IMAD.WIDE.U32 R16, R17, 0x4, R14 ;  /* 0x0000000411107825 */ /* 0x000fc600078e000e */
[----:B------:R-:W4:Y:S04]  /*0730*/  LDG.E R19, desc[UR16][R14.64] ;  /* 0x000000100e137981 */ /* 0x000f28000c1e1900 */
[----:B------:R-:W4:Y:S04]  /*0740*/  LDG.E R20, desc[UR16][R4.64+0x8] ;  /* 0x0000081004147981 */ /* 0x000f28000c1e1900 */
[----:B------:R-:W5:Y:S04]  /*0750*/  LDG.E R22, desc[UR16][R4.64+0xc] ;  /* 0x00000c1004167981 */ /* 0x000f68000c1e1900 */
[----:B------:R-:W5:Y:S01]  /*0760*/  LDG.E R16, desc[UR16][R16.64] ;  /* 0x0000001010107981 */ /* 0x000f62000c1e1900 */
[----:B------:R-:W-:Y:S01]  /*0770*/  UIADD3 UR4, UPT, UPT, UR4, 0x4, URZ ;  /* 0x0000000404047890 */ /* 0x000fe2000fffe0ff */
[----:B---3--:R-:W-:-:S04]  /*0780*/  IMAD R9, R9, R6, R12 ;  /* 0x0000000609097224 */ /* 0x008fc800078e020c */
[----:B--2---:R-:W-:-:S04]  /*0790*/  IMAD R3, R18, R3, R9 ;  /* 0x0000000312037224 */ /* 0x004fc800078e0209 */
[----:B----4-:R-:W-:-:S04]  /*07a0*/  IMAD R3, R20, R19, R3 ;  /* 0x0000001314037224 */ /* 0x010fc800078e0203 */
[----:B-----5:R-:W-:-:S07]  /*07b0*/  IMAD R12, R22, R16, R3 ;  /* 0x00000010160c7224 */ /* 0x020fce00078e0203 */
.L_x_3:
[----:B------:R-:W-:Y:S05]  /*07c0*/  BRA.U !UP1, `(.L_x_0) ;  /* 0x0000000109a87547 */ /* 0x000fea000b800000 */
[----:B------:R-:W-:Y:S01]  /*07d0*/  UISETP.NE.AND UP0, UPT, UR5, 0x1, UPT ;  /* 0x000000010500788c */ /* 0x000fe2000bf05270 */
[----:B------:R-:W-:Y:S01]  /*07e0*/  MOV R4, UR4 ;  /* 0x0000000400047c02 */ /* 0x000fe20008000f00 */
[----:B------:R-:W-:Y:S02]  /*07f0*/  ULOP3.LUT UR5, UR18, 0x1, URZ, 0xc0, !UPT ;  /* 0x0000000112057892 */ /* 0x000fe4000f8ec0ff */
[----:B------:R-:W-:Y:S02]  /*0800*/  MOV R17, UR18 ;  /* 0x0000001200117c02 */ /* 0x000fe40008000f00 */
[----:B------:R-:W-:Y:S01]  /*0810*/  UISETP.NE.U32.AND UP1, UPT, UR5, 0x1, UPT ;  /* 0x000000010500788c */ /* 0x000fe2000bf25070 */
[----:B------:R-:W-:-:S04]  /*0820*/  PLOP3.LUT P1, PT, PT, PT, UP0, 0x80, 0x8 ;  /* 0x000000000008781c */ /* 0x000fc80003f2f008 */
[----:B------:R-:W0:Y:S01]  /*0830*/  @UP0 LDCU.128 UR8, c[0x0][0x380] ;  /* 0x00007000ff0807ac */ /* 0x000e220008000c00 */
[----:B------:R-:W-:Y:S01]  /*0840*/  PLOP3.LUT P0, PT, PT, PT, UP1, 0x80, 0x8 ;  /* 0x000000000008781c */ /* 0x000fe20003f0f018 */
[----:B------:R-:W1:Y:S04]  /*0850*/  @UP0 LDCU.64 UR6, c[0x0][0x380] ;  /* 0x00007000ff0607ac */ /* 0x000e680008000a00 */
[----:B------:R-:W2:Y:S03]  /*0860*/  @!UP1 LDCU.128 UR12, c[0x0][0x380] ;  /* 0x00007000ff0c97ac */ /* 0x000ea60008000c00 */
[C---:B------:R-:W-:Y:S02]  /*0870*/  @P1 IADD3 R3, PT, PT, R2.reuse, UR4, RZ ;  /* 0x0000000402031c10 */ /* 0x040fe4000fffe0ff */
[----:B------:R-:W-:Y:S01]  /*0880*/  @P1 IADD3 R5, P2, PT, R2, UR4, RZ ;  /* 0x0000000402051c10 */ /* 0x000fe2000ff5e0ff */
[----:B------:R-:W-:-:S03]  /*0890*/  @UP0 UIADD3 UR4, UPT, UPT, UR4, 0x2, URZ ;  /* 0x0000000204040890 */ /* 0x000fc6000fffe0ff */
[----:B------:R-:W-:Y:S02]  /*08a0*/  @P1 IADD3.X R8, PT, PT, RZ, RZ, RZ, P2, !PT ;  /* 0x000000ffff081210 */ /* 0x000fe400017fe4ff */
[----:B0-----:R-:W-:Y:S01]  /*08b0*/  MOV R14, UR8 ;  /* 0x00000008000e7c02 */ /* 0x001fe20008000f00 */
[----:B------:R-:W-:Y:S01]  /*08c0*/  IMAD.U32 R6, RZ, RZ, UR10 ;  /* 0x0000000aff067e24 */ /* 0x000fe2000f8e00ff */
[----:B------:R-:W-:Y:S02]  /*08d0*/  MOV R15, UR9 ;  /* 0x00000009000f7c02 */ /* 0x000fe40008000f00 */
[----:B------:R-:W-:Y:S01]  /*08e0*/  MOV R7, UR11 ;  /* 0x0000000b00077c02 */ /* 0x000fe20008000f00 */
[----:B------:R-:W-:-:S04]  /*08f0*/  @P1 IMAD.WIDE.U32 R14, R3, 0x4, R14 ;  /* 0x00000004030e1825 */ /* 0x000fc800078e000e */
[----:B------:R-:W-:Y:S01]  /*0900*/  @P1 IMAD R3, R4, UR18, R13 ;  /* 0x0000001204031c24 */ /* 0x000fe2000f8e020d */
[----:B-1----:R-:W-:Y:S02]  /*0910*/  @P1 LEA R4, P2, R5, UR6, 0x2 ;  /* 0x0000000605041c11 */ /* 0x002fe4000f8410ff */
[----:B------:R-:W-:Y:S01]  /*0920*/  MOV R18, UR4 ;  /* 0x0000000400127c02 */ /* 0x000fe20008000f00 */
[----:B------:R-:W-:Y:S01]  /*0930*/  @P1 IMAD.WIDE R6, R3, 0x4, R6 ;  /* 0x0000000403061825 */ /* 0x000fe200078e0206 */
[----:B------:R-:W-:Y:S01]  /*0940*/  @P1 LEA.HI.X R5, R5, UR7, R8, 0x2, P2 ;  /* 0x0000000705051c11 */ /* 0x000fe200090f1408 */
[----:B------:R-:W3:Y:S01]  /*0950*/  @P1 LDG.E R3, desc[UR16][R14.64] ;  /* 0x000000100e031981 */ /* 0x000ee2000c1e1900 */
[----:B--2---:R-:W-:Y:S01]  /*0960*/  MOV R8, UR12 ;  /* 0x0000000c00087c02 */ /* 0x004fe20008000f00 */
[----:B------:R-:W-:Y:S01]  /*0970*/  @!P0 IMAD R21, R18, UR18, R13 ;  /* 0x0000001212158c24 */ /* 0x000fe2000f8e020d */
[----:B------:R-:W-:Y:S01]  /*0980*/  MOV R9, UR13 ;  /* 0x0000000d00097c02 */ /* 0x000fe20008000f00 */
[----:B------:R-:W-:Y:S01]  /*0990*/  @P1 IMAD.WIDE.U32 R16, R17, 0x4, R6 ;  /* 0x0000000411101825 */ /* 0x000fe200078e0006 */
[----:B------:R-:W-:Y:S01]  /*09a0*/  @!P0 IADD3 R19, PT, PT, R2, UR4, RZ ;  /* 0x0000000402138c10 */ /* 0x000fe2000fffe0ff */
[----:B------:R-:W3:Y:S01]  /*09b0*/  @P1 LDG.E R6, desc[UR16][R6.64] ;  /* 0x0000001006061981 */ /* 0x000ee2000c1e1900 */
[----:B------:R-:W-:-:S02]  /*09c0*/  MOV R10, UR14 ;  /* 0x0000000e000a7c02 */ /* 0x000fc40008000f00 */
[----:B------:R-:W-:Y:S01]  /*09d0*/  MOV R11, UR15 ;  /* 0x0000000f000b7c02 */ /* 0x000fe20008000f00 */
[----:B------:R-:W-:Y:S01]  /*09e0*/  @!P0 IMAD.WIDE.U32 R8, R19, 0x4, R8 ;  /* 0x0000000413088825 */ /* 0x000fe200078e0008 */
[----:B------:R-:W2:Y:S03]  /*09f0*/  @P1 LDG.E R16, desc[UR16][R16.64] ;  /* 0x0000001010101981 */ /* 0x000ea6000c1e1900 */
[----:B------:R-:W-:Y:S01]  /*0a00*/  @!P0 IMAD.WIDE R10, R21, 0x4, R10 ;  /* 0x00000004150a8825 */ /* 0x000fe200078e020a */
[----:B------:R-:W2:Y:S04]  /*0a10*/  @P1 LDG.E R4, desc[UR16][R4.64+0x4] ;  /* 0x0000041004041981 */ /* 0x000ea8000c1e1900 */
[----:B------:R-:W4:Y:S04]  /*0a20*/  @!P0 LDG.E R9, desc[UR16][R8.64] ;  /* 0x0000001008098981 */ /* 0x000f28000c1e1900 */
[----:B------:R-:W4:Y:S01]  /*0a30*/  @!P0 LDG.E R10, desc[UR16][R10.64] ;  /* 0x000000100a0a8981 */ /* 0x000f22000c1e1900 */
[----:B---3--:R-:W-:-:S04]  /*0a40*/  @P1 IMAD R3, R3, R6, R12 ;  /* 0x0000000603031224 */ /* 0x008fc800078e020c */
[----:B--2---:R-:W-:-:S04]  /*0a50*/  @P1 IMAD R12, R4, R16, R3 ;  /* 0x00000010040c1224 */ /* 0x004fc800078e0203 */
[----:B----4-:R-:W-:-:S07]  /*0a60*/  @!P0 IMAD R12, R9, R10, R12 ;  /* 0x0000000a090c8224 */ /* 0x010fce00078e020c */
.L_x_0:
[----:B------:R-:W0:Y:S01]  /*0a70*/  LDC.64 R2, c[0x0][0x390] ;  /* 0x0000e400ff027b82 */ /* 0x000e220000000a00 */
[----:B------:R-:W-:-:S04]  /*0a80*/  IMAD R13, R0, UR18, R13 ;  /* 0x00000012000d7c24 */ /* 0x000fc8000f8e020d */
[----:B0-----:R-:W-:-:S05]  /*0a90*/  IMAD.WIDE R2, R13, 0x4, R2 ;  /* 0x000000040d027825 */ /* 0x001fca00078e0202 */
[----:B------:R-:W-:Y:S01]  /*0aa0*/  STG.E desc[UR16][R2.64], R12 ;  /* 0x0000000c02007986 */ /* 0x000fe2000c101910 */
[----:B------:R-:W-:Y:S05]  /*0ab0*/  EXIT ;  /* 0x000000000000794d */ /* 0x000fea0003800000 */
.L_x_4:
[----:B------:R-:W-:-:S00]  /*0ac0*/  BRA `(.L_x_4) ;  /* 0xfffffffc00fc7947 */ /* 0x000fc0000383ffff */
[----:B------:R-:W-:-:S00]  /*0ad0*/  NOP ;  /* 0x0000000000007918 */ /* 0x000fc00000000000 */
        /* <DEDUP_REMOVED lines=10> */
.L_x_5:


//--------------------- .nv.shared.reserved.0     --------------------------
	.section	.nv.shared.reserved.0,"aw",@nobits
	.weak		__nv_reservedSMEM_offset_0_alias
	.size		__nv_reservedSMEM_offset_0_alias, 0, 64
	.other		__nv_reservedSMEM_offset_0_alias,@"STO_CUDA_RESERVED_SHARED STV_DEFAULT"
__nv_reservedSMEM_offset_0_alias:
	.zero		0
	.zero		64


//--------------------- .nv.constant0._Z13multMatrizGPUPiS_S_iii --------------------------
	.section	.nv.constant0._Z13multMatrizGPUPiS_S_iii,"a",@progbits
	.sectionflags	@""
	.align	4
.nv.constant0._Z13multMatrizGPUPiS_S_iii:
	.zero		932


//--------------------- SYMBOLS --------------------------

	.type		.nv.reservedSmem.offset0,@object
	.size		.nv.reservedSmem.offset0,0x4
